//
// Generated by NVIDIA NVVM Compiler
//
// Compiler Build ID: CL-36424714
// Cuda compilation tools, release 13.0, V13.0.88
// Based on NVVM 20.0.0
//

.version 9.0
.target sm_100
.address_size 64

	// .globl	_Z12dummy_kernelv

.visible .entry _Z12dummy_kernelv()
{
	.reg .b32 	%r<101>;

	mov.b32 	%r100, 1000000;
	// begin inline asm
	nanosleep.u32 %r100;
	// end inline asm
	// begin inline asm
	nanosleep.u32 %r100;
	// end inline asm
	// begin inline asm
	nanosleep.u32 %r100;
	// end inline asm
	// begin inline asm
	nanosleep.u32 %r100;
	// end inline asm
	// begin inline asm
	nanosleep.u32 %r100;
	// end inline asm
	// begin inline asm
	nanosleep.u32 %r100;
	// end inline asm
	// begin inline asm
	nanosleep.u32 %r100;
	// end inline asm
	// begin inline asm
	nanosleep.u32 %r100;
	// end inline asm
	// begin inline asm
	nanosleep.u32 %r100;
	// end inline asm
	// begin inline asm
	nanosleep.u32 %r100;
	// end inline asm
	// begin inline asm
	nanosleep.u32 %r100;
	// end inline asm
	// begin inline asm
	nanosleep.u32 %r100;
	// end inline asm
	// begin inline asm
	nanosleep.u32 %r100;
	// end inline asm
	// begin inline asm
	nanosleep.u32 %r100;
	// end inline asm
	// begin inline asm
	nanosleep.u32 %r100;
	// end inline asm
	// begin inline asm
	nanosleep.u32 %r100;
	// end inline asm
	// begin inline asm
	nanosleep.u32 %r100;
	// end inline asm
	// begin inline asm
	nanosleep.u32 %r100;
	// end inline asm
	// begin inline asm
	nanosleep.u32 %r100;
	// end inline asm
	// begin inline asm
	nanosleep.u32 %r100;
	// end inline asm
	// begin inline asm
	nanosleep.u32 %r100;
	// end inline asm
	// begin inline asm
	nanosleep.u32 %r100;
	// end inline asm
	// begin inline asm
	nanosleep.u32 %r100;
	// end inline asm
	// begin inline asm
	nanosleep.u32 %r100;
	// end inline asm
	// begin inline asm
	nanosleep.u32 %r100;
	// end inline asm
	// begin inline asm
	nanosleep.u32 %r100;
	// end inline asm
	// begin inline asm
	nanosleep.u32 %r100;
	// end inline asm
	// begin inline asm
	nanosleep.u32 %r100;
	// end inline asm
	// begin inline asm
	nanosleep.u32 %r100;
	// end inline asm
	// begin inline asm
	nanosleep.u32 %r100;
	// end inline asm
	// begin inline asm
	nanosleep.u32 %r100;
	// end inline asm
	// begin inline asm
	nanosleep.u32 %r100;
	// end inline asm
	// begin inline asm
	nanosleep.u32 %r100;
	// end inline asm
	// begin inline asm
	nanosleep.u32 %r100;
	// end inline asm
	// begin inline asm
	nanosleep.u32 %r100;
	// end inline asm
	// begin inline asm
	nanosleep.u32 %r100;
	// end inline asm
	// begin inline asm
	nanosleep.u32 %r100;
	// end inline asm
	// begin inline asm
	nanosleep.u32 %r100;
	// end inline asm
	// begin inline asm
	nanosleep.u32 %r100;
	// end inline asm
	// begin inline asm
	nanosleep.u32 %r100;
	// end inline asm
	// begin inline asm
	nanosleep.u32 %r100;
	// end inline asm
	// begin inline asm
	nanosleep.u32 %r100;
	// end inline asm
	// begin inline asm
	nanosleep.u32 %r100;
	// end inline asm
	// begin inline asm
	nanosleep.u32 %r100;
	// end inline asm
	// begin inline asm
	nanosleep.u32 %r100;
	// end inline asm
	// begin inline asm
	nanosleep.u32 %r100;
	// end inline asm
	// begin inline asm
	nanosleep.u32 %r100;
	// end inline asm
	// begin inline asm
	nanosleep.u32 %r100;
	// end inline asm
	// begin inline asm
	nanosleep.u32 %r100;
	// end inline asm
	// begin inline asm
	nanosleep.u32 %r100;
	// end inline asm
	// begin inline asm
	nanosleep.u32 %r100;
	// end inline asm
	// begin inline asm
	nanosleep.u32 %r100;
	// end inline asm
	// begin inline asm
	nanosleep.u32 %r100;
	// end inline asm
	// begin inline asm
	nanosleep.u32 %r100;
	// end inline asm
	// begin inline asm
	nanosleep.u32 %r100;
	// end inline asm
	// begin inline asm
	nanosleep.u32 %r100;
	// end inline asm
	// begin inline asm
	nanosleep.u32 %r100;
	// end inline asm
	// begin inline asm
	nanosleep.u32 %r100;
	// end inline asm
	// begin inline asm
	nanosleep.u32 %r100;
	// end inline asm
	// begin inline asm
	nanosleep.u32 %r100;
	// end inline asm
	// begin inline asm
	nanosleep.u32 %r100;
	// end inline asm
	// begin inline asm
	nanosleep.u32 %r100;
	// end inline asm
	// begin inline asm
	nanosleep.u32 %r100;
	// end inline asm
	// begin inline asm
	nanosleep.u32 %r100;
	// end inline asm
	// begin inline asm
	nanosleep.u32 %r100;
	// end inline asm
	// begin inline asm
	nanosleep.u32 %r100;
	// end inline asm
	// begin inline asm
	nanosleep.u32 %r100;
	// end inline asm
	// begin inline asm
	nanosleep.u32 %r100;
	// end inline asm
	// begin inline asm
	nanosleep.u32 %r100;
	// end inline asm
	// begin inline asm
	nanosleep.u32 %r100;
	// end inline asm
	// begin inline asm
	nanosleep.u32 %r100;
	// end inline asm
	// begin inline asm
	nanosleep.u32 %r100;
	// end inline asm
	// begin inline asm
	nanosleep.u32 %r100;
	// end inline asm
	// begin inline asm
	nanosleep.u32 %r100;
	// end inline asm
	// begin inline asm
	nanosleep.u32 %r100;
	// end inline asm
	// begin inline asm
	nanosleep.u32 %r100;
	// end inline asm
	// begin inline asm
	nanosleep.u32 %r100;
	// end inline asm
	// begin inline asm
	nanosleep.u32 %r100;
	// end inline asm
	// begin inline asm
	nanosleep.u32 %r100;
	// end inline asm
	// begin inline asm
	nanosleep.u32 %r100;
	// end inline asm
	// begin inline asm
	nanosleep.u32 %r100;
	// end inline asm
	// begin inline asm
	nanosleep.u32 %r100;
	// end inline asm
	// begin inline asm
	nanosleep.u32 %r100;
	// end inline asm
	// begin inline asm
	nanosleep.u32 %r100;
	// end inline asm
	// begin inline asm
	nanosleep.u32 %r100;
	// end inline asm
	// begin inline asm
	nanosleep.u32 %r100;
	// end inline asm
	// begin inline asm
	nanosleep.u32 %r100;
	// end inline asm
	// begin inline asm
	nanosleep.u32 %r100;
	// end inline asm
	// begin inline asm
	nanosleep.u32 %r100;
	// end inline asm
	// begin inline asm
	nanosleep.u32 %r100;
	// end inline asm
	// begin inline asm
	nanosleep.u32 %r100;
	// end inline asm
	// begin inline asm
	nanosleep.u32 %r100;
	// end inline asm
	// begin inline asm
	nanosleep.u32 %r100;
	// end inline asm
	// begin inline asm
	nanosleep.u32 %r100;
	// end inline asm
	// begin inline asm
	nanosleep.u32 %r100;
	// end inline asm
	// begin inline asm
	nanosleep.u32 %r100;
	// end inline asm
	// begin inline asm
	nanosleep.u32 %r100;
	// end inline asm
	// begin inline asm
	nanosleep.u32 %r100;
	// end inline asm
	// begin inline asm
	nanosleep.u32 %r100;
	// end inline asm
	// begin inline asm
	nanosleep.u32 %r100;
	// end inline asm
	ret;

}


// ===== COMPILED SASS (sm_100) =====

	.target	sm_100

	.elftype	@"ET_EXEC"


//--------------------- .note.nv.tkinfo           --------------------------
	.section	.note.nv.tkinfo,"",@"SHT_NOTE"
	.sectionflags	@"SHF_NOTE_NV_TKINFO"
	.tkinfo
        /*0018*/ 	.word	0x00000002
        /*0030*/ 	.string	""
        /*0030*/ 	.string	"ptxas"
        /*0030*/ 	.string	"Cuda compilation tools, release 13.0, V13.0.88"
        /*0030*/ 	.string	"Build cuda_13.0.r13.0/compiler.36424714_0"
        /*0030*/ 	.string	"-arch sm_100 -m 64 "



//--------------------- .note.nv.cuinfo           --------------------------
	.section	.note.nv.cuinfo,"",@"SHT_NOTE"
	.sectionflags	@"SHF_NOTE_NV_CUINFO"
        /*0018*/ 	.short	0x0002
        /*001a*/ 	.short	0x0064
        /*001c*/ 	.short	0x0082
	.zero		2


//--------------------- .nv.info                  --------------------------
	.section	.nv.info,"",@"SHT_CUDA_INFO"
	.align	4


	//----- nvinfo : EIATTR_REGCOUNT
	.align		4
        /*0000*/ 	.byte	0x04, 0x2f
        /*0002*/ 	.short	(.L_1 - .L_0)
	.align		4
.L_0:
        /*0004*/ 	.word	index@(_Z12dummy_kernelv)
        /*0008*/ 	.word	0x00000004


	//----- nvinfo : EIATTR_FRAME_SIZE
	.align		4
.L_1:
        /*000c*/ 	.byte	0x04, 0x11
        /*000e*/ 	.short	(.L_3 - .L_2)
	.align		4
.L_2:
        /*0010*/ 	.word	index@(_Z12dummy_kernelv)
        /*0014*/ 	.word	0x00000000


	//----- nvinfo : EIATTR_MIN_STACK_SIZE
	.align		4
.L_3:
        /*0018*/ 	.byte	0x04, 0x12
        /*001a*/ 	.short	(.L_5 - .L_4)
	.align		4
.L_4:
        /*001c*/ 	.word	index@(_Z12dummy_kernelv)
        /*0020*/ 	.word	0x00000000
.L_5:


//--------------------- .nv.compat                --------------------------
	.section	.nv.compat,"",@"SHT_CUDA_COMPAT_INFO"
	.align	4
        /*0000*/ 	.byte	0x02, 0x09, 0x00, 0x00, 0x02, 0x02, 0x01, 0x00, 0x02, 0x05, 0x05, 0x00, 0x03, 0x07, 0x01, 0x01
        /*0010*/ 	.byte	0x02, 0x03, 0x00, 0x00, 0x02, 0x06, 0x01, 0x00, 0x04, 0x0b, 0x08, 0x00, 0x09, 0x00, 0x00, 0x00
        /*0020*/ 	.byte	0x00, 0x00, 0x00, 0x00


//--------------------- .nv.info._Z12dummy_kernelv --------------------------
	.section	.nv.info._Z12dummy_kernelv,"",@"SHT_CUDA_INFO"
	.sectionflags	@""
	.align	4


	//----- nvinfo : EIATTR_CUDA_API_VERSION
	.align		4
        /*0000*/ 	.byte	0x04, 0x37
        /*0002*/ 	.short	(.L_7 - .L_6)
.L_6:
        /*0004*/ 	.word	0x00000082


	//----- nvinfo : EIATTR_SPARSE_MMA_MASK
	.align		4
.L_7:
        /*0008*/ 	.byte	0x03, 0x50
        /*000a*/ 	.short	0x0000


	//----- nvinfo : EIATTR_MAXREG_COUNT
	.align		4
        /*000c*/ 	.byte	0x03, 0x1b
        /*000e*/ 	.short	0x00ff


	//----- nvinfo : EIATTR_MERCURY_ISA_VERSION
	.align		4
        /*0010*/ 	.byte	0x03, 0x5f
        /*0012*/ 	.short	0x0101


	//----- nvinfo : EIATTR_VRC_CTA_INIT_COUNT
	.align		4
        /*0014*/ 	.byte	0x02, 0x4a
	.zero		1
	.zero		1


	//----- nvinfo : EIATTR_EXIT_INSTR_OFFSETS
	.align		4
        /*0018*/ 	.byte	0x04, 0x1c
        /*001a*/ 	.short	(.L_9 - .L_8)


	//   ....[0]....
.L_8:
        /*001c*/ 	.word	0x00000650


	//----- nvinfo : EIATTR_SW_WAR
	.align		4
.L_9:
        /*0020*/ 	.byte	0x04, 0x36
        /*0022*/ 	.short	(.L_11 - .L_10)
.L_10:
        /*0024*/ 	.word	0x00000008
.L_11:


//--------------------- .nv.callgraph             --------------------------
	.section	.nv.callgraph,"",@"SHT_CUDA_CALLGRAPH"
	.align	4
	.sectionentsize	8
	.align		4
        /*0000*/ 	.word	0x00000000
	.align		4
        /*0004*/ 	.word	0xffffffff
	.align		4
        /*0008*/ 	.word	0x00000000
	.align		4
        /*000c*/ 	.word	0xfffffffe
	.align		4
        /*0010*/ 	.word	0x00000000
	.align		4
        /*0014*/ 	.word	0xfffffffd
	.align		4
        /*0018*/ 	.word	0x00000000
	.align		4
        /*001c*/ 	.word	0xfffffffc


//--------------------- .text._Z12dummy_kernelv   --------------------------
	.section	.text._Z12dummy_kernelv,"ax",@progbits
	.align	128
        .global         _Z12dummy_kernelv
        .type           _Z12dummy_kernelv,@function
        .size           _Z12dummy_kernelv,(.L_x_1 - _Z12dummy_kernelv)
        .other          _Z12dummy_kernelv,@"STO_CUDA_ENTRY STV_DEFAULT"
_Z12dummy_kernelv:
.text._Z12dummy_kernelv:
[----:B------:R-:W-:Y:S01]  /*0000*/  LDC R1, c[0x0][0x37c] ;  /* 0x0000df00ff017b82 */ /* 0x000fe20000000800 */
[----:B------:R-:W-:Y:S08]  /*0010*/  NANOSLEEP 0xf4240 ;  /* 0x000f42400000795d */ /* 0x000ff00003800000 */
        /* <DEDUP_REMOVED lines=98> */
[----:B------:R-:W-:Y:S05]  /*0640*/  NANOSLEEP 0xf4240 ;  /* 0x000f42400000795d */ /* 0x000fea0003800000 */
[----:B------:R-:W-:Y:S05]  /*0650*/  EXIT ;  /* 0x000000000000794d */ /* 0x000fea0003800000 */
.L_x_0:
[----:B------:R-:W-:-:S00]  /*0660*/  BRA `(.L_x_0) ;  /* 0xfffffffc00fc7947 */ /* 0x000fc0000383ffff */
[----:B------:R-:W-:-:S00]  /*0670*/  NOP ;  /* 0x0000000000007918 */ /* 0x000fc00000000000 */
        /* <DEDUP_REMOVED lines=8> */
.L_x_1:


//--------------------- .nv.shared.reserved.0     --------------------------
	.section	.nv.shared.reserved.0,"aw",@nobits
	.weak		__nv_reservedSMEM_offset_0_alias
	.size		__nv_reservedSMEM_offset_0_alias, 0, 64
	.other		__nv_reservedSMEM_offset_0_alias,@"STO_CUDA_RESERVED_SHARED STV_DEFAULT"
__nv_reservedSMEM_offset_0_alias:
	.zero		0
	.zero		64


//--------------------- .nv.constant0._Z12dummy_kernelv --------------------------
	.section	.nv.constant0._Z12dummy_kernelv,"a",@progbits
	.sectionflags	@""
	.align	4
.nv.constant0._Z12dummy_kernelv:
	.zero		896


//--------------------- SYMBOLS --------------------------

	.type		.nv.reservedSmem.offset0,@object
	.size		.nv.reservedSmem.offset0,0x4
